//
// Generated by NVIDIA NVVM Compiler
//
// Compiler Build ID: CL-36424714
// Cuda compilation tools, release 13.0, V13.0.88
// Based on NVVM 20.0.0
//

.version 9.0
.target sm_100
.address_size 64

	// .globl	_Z4swapPii

.visible .entry _Z4swapPii(
	.param .u64 .ptr .align 1 _Z4swapPii_param_0,
	.param .u32 _Z4swapPii_param_1
)
{
	.reg .b32 	%r<9>;
	.reg .b64 	%rd<7>;

	ld.param.u64 	%rd1, [_Z4swapPii_param_0];
	ld.param.u32 	%r1, [_Z4swapPii_param_1];
	cvta.to.global.u64 	%rd2, %rd1;
	mov.u32 	%r2, %ctaid.x;
	mov.u32 	%r3, %ntid.x;
	mov.u32 	%r4, %tid.x;
	mad.lo.s32 	%r5, %r2, %r3, %r4;
	mul.wide.s32 	%rd3, %r5, 4;
	add.s64 	%rd4, %rd2, %rd3;
	ld.global.u32 	%r6, [%rd4];
	sub.s32 	%r7, %r1, %r5;
	mul.wide.s32 	%rd5, %r7, 4;
	add.s64 	%rd6, %rd2, %rd5;
	ld.global.u32 	%r8, [%rd6];
	st.global.u32 	[%rd4], %r8;
	st.global.u32 	[%rd6], %r6;
	ret;

}


// ===== COMPILED SASS (sm_100) =====

	.target	sm_100

	.elftype	@"ET_EXEC"


//--------------------- .note.nv.tkinfo           --------------------------
	.section	.note.nv.tkinfo,"",@"SHT_NOTE"
	.sectionflags	@"SHF_NOTE_NV_TKINFO"
	.tkinfo
        /*0018*/ 	.word	0x00000002
        /*0030*/ 	.string	""
        /*0030*/ 	.string	"ptxas"
        /*0030*/ 	.string	"Cuda compilation tools, release 13.0, V13.0.88"
        /*0030*/ 	.string	"Build cuda_13.0.r13.0/compiler.36424714_0"
        /*0030*/ 	.string	"-arch sm_100 -m 64 "



//--------------------- .note.nv.cuinfo           --------------------------
	.section	.note.nv.cuinfo,"",@"SHT_NOTE"
	.sectionflags	@"SHF_NOTE_NV_CUINFO"
        /*0018*/ 	.short	0x0002
        /*001a*/ 	.short	0x0064
        /*001c*/ 	.short	0x0082
	.zero		2


//--------------------- .nv.info                  --------------------------
	.section	.nv.info,"",@"SHT_CUDA_INFO"
	.align	4


	//----- nvinfo : EIATTR_REGCOUNT
	.align		4
        /*0000*/ 	.byte	0x04, 0x2f
        /*0002*/ 	.short	(.L_1 - .L_0)
	.align		4
.L_0:
        /*0004*/ 	.word	index@(_Z4swapPii)
        /*0008*/ 	.word	0x0000000c


	//----- nvinfo : EIATTR_FRAME_SIZE
	.align		4
.L_1:
        /*000c*/ 	.byte	0x04, 0x11
        /*000e*/ 	.short	(.L_3 - .L_2)
	.align		4
.L_2:
        /*0010*/ 	.word	index@(_Z4swapPii)
        /*0014*/ 	.word	0x00000000


	//----- nvinfo : EIATTR_MIN_STACK_SIZE
	.align		4
.L_3:
        /*0018*/ 	.byte	0x04, 0x12
        /*001a*/ 	.short	(.L_5 - .L_4)
	.align		4
.L_4:
        /*001c*/ 	.word	index@(_Z4swapPii)
        /*0020*/ 	.word	0x00000000
.L_5:


//--------------------- .nv.compat                --------------------------
	.section	.nv.compat,"",@"SHT_CUDA_COMPAT_INFO"
	.align	4
        /*0000*/ 	.byte	0x02, 0x09, 0x00, 0x00, 0x02, 0x02, 0x01, 0x00, 0x02, 0x05, 0x05, 0x00, 0x03, 0x07, 0x01, 0x01
        /*0010*/ 	.byte	0x02, 0x03, 0x00, 0x00, 0x02, 0x06, 0x01, 0x00, 0x04, 0x0b, 0x08, 0x00, 0x09, 0x00, 0x00, 0x00
        /*0020*/ 	.byte	0x00, 0x00, 0x00, 0x00


//--------------------- .nv.info._Z4swapPii       --------------------------
	.section	.nv.info._Z4swapPii,"",@"SHT_CUDA_INFO"
	.sectionflags	@""
	.align	4


	//----- nvinfo : EIATTR_CUDA_API_VERSION
	.align		4
        /*0000*/ 	.byte	0x04, 0x37
        /*0002*/ 	.short	(.L_7 - .L_6)
.L_6:
        /*0004*/ 	.word	0x00000082


	//----- nvinfo : EIATTR_KPARAM_INFO
	.align		4
.L_7:
        /*0008*/ 	.byte	0x04, 0x17
        /*000a*/ 	.short	(.L_9 - .L_8)
.L_8:
        /*000c*/ 	.word	0x00000000
        /*0010*/ 	.short	0x0001
        /*0012*/ 	.short	0x0008
        /*0014*/ 	.byte	0x00, 0xf0, 0x11, 0x00


	//----- nvinfo : EIATTR_KPARAM_INFO
	.align		4
.L_9:
        /*0018*/ 	.byte	0x04, 0x17
        /*001a*/ 	.short	(.L_11 - .L_10)
.L_10:
        /*001c*/ 	.word	0x00000000
        /*0020*/ 	.short	0x0000
        /*0022*/ 	.short	0x0000
        /*0024*/ 	.byte	0x00, 0xf5, 0x21, 0x00


	//----- nvinfo : EIATTR_SPARSE_MMA_MASK
	.align		4
.L_11:
        /*0028*/ 	.byte	0x03, 0x50
        /*002a*/ 	.short	0x0000


	//----- nvinfo : EIATTR_MAXREG_COUNT
	.align		4
        /*002c*/ 	.byte	0x03, 0x1b
        /*002e*/ 	.short	0x00ff


	//----- nvinfo : EIATTR_MERCURY_ISA_VERSION
	.align		4
        /*0030*/ 	.byte	0x03, 0x5f
        /*0032*/ 	.short	0x0101


	//----- nvinfo : EIATTR_VRC_CTA_INIT_COUNT
	.align		4
        /*0034*/ 	.byte	0x02, 0x4a
	.zero		1
	.zero		1


	//----- nvinfo : EIATTR_EXIT_INSTR_OFFSETS
	.align		4
        /*0038*/ 	.byte	0x04, 0x1c
        /*003a*/ 	.short	(.L_13 - .L_12)


	//   ....[0]....
.L_12:
        /*003c*/ 	.word	0x000000f0


	//----- nvinfo : EIATTR_CBANK_PARAM_SIZE
	.align		4
.L_13:
        /*0040*/ 	.byte	0x03, 0x19
        /*0042*/ 	.short	0x000c


	//----- nvinfo : EIATTR_PARAM_CBANK
	.align		4
        /*0044*/ 	.byte	0x04, 0x0a
        /*0046*/ 	.short	(.L_15 - .L_14)
	.align		4
.L_14:
        /*0048*/ 	.word	index@(.nv.constant0._Z4swapPii)
        /*004c*/ 	.short	0x0380
        /*004e*/ 	.short	0x000c


	//----- nvinfo : EIATTR_SW_WAR
	.align		4
.L_15:
        /*0050*/ 	.byte	0x04, 0x36
        /*0052*/ 	.short	(.L_17 - .L_16)
.L_16:
        /*0054*/ 	.word	0x00000008
.L_17:


//--------------------- .nv.callgraph             --------------------------
	.section	.nv.callgraph,"",@"SHT_CUDA_CALLGRAPH"
	.align	4
	.sectionentsize	8
	.align		4
        /*0000*/ 	.word	0x00000000
	.align		4
        /*0004*/ 	.word	0xffffffff
	.align		4
        /*0008*/ 	.word	0x00000000
	.align		4
        /*000c*/ 	.word	0xfffffffe
	.align		4
        /*0010*/ 	.word	0x00000000
	.align		4
        /*0014*/ 	.word	0xfffffffd
	.align		4
        /*0018*/ 	.word	0x00000000
	.align		4
        /*001c*/ 	.word	0xfffffffc


//--------------------- .text._Z4swapPii          --------------------------
	.section	.text._Z4swapPii,"ax",@progbits
	.align	128
        .global         _Z4swapPii
        .type           _Z4swapPii,@function
        .size           _Z4swapPii,(.L_x_1 - _Z4swapPii)
        .other          _Z4swapPii,@"STO_CUDA_ENTRY STV_DEFAULT"
_Z4swapPii:
.text._Z4swapPii:
[----:B------:R-:W-:Y:S01]  /*0000*/  LDC R1, c[0x0][0x37c] ;  /* 0x0000df00ff017b82 */ /* 0x000fe20000000800 */
[----:B------:R-:W0:Y:S07]  /*0010*/  S2R R0, SR_TID.X ;  /* 0x0000000000007919 */ /* 0x000e2e0000002100 */
[----:B------:R-:W0:Y:S01]  /*0020*/  S2UR UR6, SR_CTAID.X ;  /* 0x00000000000679c3 */ /* 0x000e220000002500 */
[----:B------:R-:W1:Y:S01]  /*0030*/  LDCU UR7, c[0x0][0x388] ;  /* 0x00007100ff0777ac */ /* 0x000e620008000800 */
[----:B------:R-:W2:Y:S06]  /*0040*/  LDCU.64 UR4, c[0x0][0x358] ;  /* 0x00006b00ff0477ac */ /* 0x000eac0008000a00 */
[----:B------:R-:W0:Y:S08]  /*0050*/  LDC R7, c[0x0][0x360] ;  /* 0x0000d800ff077b82 */ /* 0x000e300000000800 */
[----:B------:R-:W3:Y:S01]  /*0060*/  LDC.64 R2, c[0x0][0x380] ;  /* 0x0000e000ff027b82 */ /* 0x000ee20000000a00 */
[----:B0-----:R-:W-:-:S05]  /*0070*/  IMAD R7, R7, UR6, R0 ;  /* 0x0000000607077c24 */ /* 0x001fca000f8e0200 */
[----:B-1----:R-:W-:-:S05]  /*0080*/  IADD3 R5, PT, PT, -R7, UR7, RZ ;  /* 0x0000000707057c10 */ /* 0x002fca000fffe1ff */
[----:B---3--:R-:W-:-:S04]  /*0090*/  IMAD.WIDE R4, R5, 0x4, R2 ;  /* 0x0000000405047825 */ /* 0x008fc800078e0202 */
[----:B------:R-:W-:Y:S01]  /*00a0*/  IMAD.WIDE R2, R7, 0x4, R2 ;  /* 0x0000000407027825 */ /* 0x000fe200078e0202 */
[----:B--2---:R-:W2:Y:S04]  /*00b0*/  LDG.E R9, desc[UR4][R4.64] ;  /* 0x0000000404097981 */ /* 0x004ea8000c1e1900 */
[----:B------:R-:W3:Y:S04]  /*00c0*/  LDG.E R7, desc[UR4][R2.64] ;  /* 0x0000000402077981 */ /* 0x000ee8000c1e1900 */
[----:B--2---:R-:W-:Y:S04]  /*00d0*/  STG.E desc[UR4][R2.64], R9 ;  /* 0x0000000902007986 */ /* 0x004fe8000c101904 */
[----:B---3--:R-:W-:Y:S01]  /*00e0*/  STG.E desc[UR4][R4.64], R7 ;  /* 0x0000000704007986 */ /* 0x008fe2000c101904 */
[----:B------:R-:W-:Y:S05]  /*00f0*/  EXIT ;  /* 0x000000000000794d */ /* 0x000fea0003800000 */
.L_x_0:
[----:B------:R-:W-:-:S00]  /*0100*/  BRA `(.L_x_0) ;  /* 0xfffffffc00fc7947 */ /* 0x000fc0000383ffff */
[----:B------:R-:W-:-:S00]  /*0110*/  NOP ;  /* 0x0000000000007918 */ /* 0x000fc00000000000 */
        /* <DEDUP_REMOVED lines=14> */
.L_x_1:


//--------------------- .nv.shared.reserved.0     --------------------------
	.section	.nv.shared.reserved.0,"aw",@nobits
	.weak		__nv_reservedSMEM_offset_0_alias
	.size		__nv_reservedSMEM_offset_0_alias, 0, 64
	.other		__nv_reservedSMEM_offset_0_alias,@"STO_CUDA_RESERVED_SHARED STV_DEFAULT"
__nv_reservedSMEM_offset_0_alias:
	.zero		0
	.zero		64


//--------------------- .nv.constant0._Z4swapPii  --------------------------
	.section	.nv.constant0._Z4swapPii,"a",@progbits
	.sectionflags	@""
	.align	4
.nv.constant0._Z4swapPii:
	.zero		908


//--------------------- SYMBOLS --------------------------

	.type		.nv.reservedSmem.offset0,@object
	.size		.nv.reservedSmem.offset0,0x4
